	.headerflags	@"EF_CUDA_TEXMODE_UNIFIED EF_CUDA_64BIT_ADDRESS EF_CUDA_ACCELERATORS EF_CUDA_SM90 EF_CUDA_VIRTUAL_SM(EF_CUDA_SM90)"
	.elftype	@"ET_EXEC"


//--------------------- .nv.info                  --------------------------
	.section	.nv.info,"",@"SHT_CUDA_INFO"
	.align	4


	//----- nvinfo : EIATTR_REGCOUNT
	.align		4
        /*0000*/ 	.byte	0x04, 0x2f
        /*0002*/ 	.short	(.L_1 - .L_0)
	.align		4
.L_0:
        /*0004*/ 	.word	index@(triton_poi_fused_convolution_relu_15)
        /*0008*/ 	.word	0x0000000c


	//----- nvinfo : EIATTR_MIN_STACK_SIZE
	.align		4
.L_1:
        /*000c*/ 	.byte	0x04, 0x12
        /*000e*/ 	.short	(.L_3 - .L_2)
	.align		4
.L_2:
        /*0010*/ 	.word	index@(triton_poi_fused_convolution_relu_15)
        /*0014*/ 	.word	0x00000000


	//----- nvinfo : EIATTR_FRAME_SIZE
	.align		4
.L_3:
        /*0018*/ 	.byte	0x04, 0x11
        /*001a*/ 	.short	(.L_5 - .L_4)
	.align		4
.L_4:
        /*001c*/ 	.word	index@(triton_poi_fused_convolution_relu_15)
        /*0020*/ 	.word	0x00000000


	//----- nvinfo : EIATTR_MIN_STACK_SIZE
	.align		4
.L_5:
        /*0024*/ 	.byte	0x04, 0x12
        /*0026*/ 	.short	(.L_7 - .L_6)
	.align		4
.L_6:
        /*0028*/ 	.word	index@(triton_poi_fused_convolution_relu_15)
        /*002c*/ 	.word	0x00000000
.L_7:


//--------------------- .nv.info.triton_poi_fused_convolution_relu_15 --------------------------
	.section	.nv.info.triton_poi_fused_convolution_relu_15,"",@"SHT_CUDA_INFO"
	.sectionflags	@""
	.align	4


	//----- nvinfo : EIATTR_CUDA_API_VERSION
	.align		4
        /*0000*/ 	.byte	0x04, 0x37
        /*0002*/ 	.short	(.L_9 - .L_8)
.L_8:
        /*0004*/ 	.word	0x0000007c


	//----- nvinfo : EIATTR_KPARAM_INFO
	.align		4
.L_9:
        /*0008*/ 	.byte	0x04, 0x17
        /*000a*/ 	.short	(.L_11 - .L_10)
.L_10:
        /*000c*/ 	.word	0x00000000
        /*0010*/ 	.short	0x0002
        /*0012*/ 	.short	0x0010
        /*0014*/ 	.byte	0x00, 0xf0, 0x11, 0x00


	//----- nvinfo : EIATTR_KPARAM_INFO
	.align		4
.L_11:
        /*0018*/ 	.byte	0x04, 0x17
        /*001a*/ 	.short	(.L_13 - .L_12)
.L_12:
        /*001c*/ 	.word	0x00000000
        /*0020*/ 	.short	0x0001
        /*0022*/ 	.short	0x0008
        /*0024*/ 	.byte	0x00, 0xf4, 0x21, 0x00


	//----- nvinfo : EIATTR_KPARAM_INFO
	.align		4
.L_13:
        /*0028*/ 	.byte	0x04, 0x17
        /*002a*/ 	.short	(.L_15 - .L_14)
.L_14:
        /*002c*/ 	.word	0x00000000
        /*0030*/ 	.short	0x0000
        /*0032*/ 	.short	0x0000
        /*0034*/ 	.byte	0x00, 0xf4, 0x21, 0x00


	//----- nvinfo : EIATTR_SPARSE_MMA_MASK
	.align		4
.L_15:
        /*0038*/ 	.byte	0x03, 0x50
        /*003a*/ 	.short	0x0000


	//----- nvinfo : EIATTR_MAXREG_COUNT
	.align		4
        /*003c*/ 	.byte	0x03, 0x1b
        /*003e*/ 	.short	0x00ff


	//----- nvinfo : EIATTR_EXIT_INSTR_OFFSETS
	.align		4
        /*0040*/ 	.byte	0x04, 0x1c
        /*0042*/ 	.short	(.L_17 - .L_16)


	//   ....[0]....
.L_16:
        /*0044*/ 	.word	0x00000170


	//   ....[1]....
        /*0048*/ 	.word	0x00000190


	//----- nvinfo : EIATTR_REQNTID
	.align		4
.L_17:
        /*004c*/ 	.byte	0x04, 0x10
        /*004e*/ 	.short	(.L_19 - .L_18)
.L_18:
        /*0050*/ 	.word	0x00000080
        /*0054*/ 	.word	0x00000001
        /*0058*/ 	.word	0x00000001


	//----- nvinfo : EIATTR_CBANK_PARAM_SIZE
	.align		4
.L_19:
        /*005c*/ 	.byte	0x03, 0x19
        /*005e*/ 	.short	0x0014


	//----- nvinfo : EIATTR_PARAM_CBANK
	.align		4
        /*0060*/ 	.byte	0x04, 0x0a
        /*0062*/ 	.short	(.L_21 - .L_20)
	.align		4
.L_20:
        /*0064*/ 	.word	index@(.nv.constant0.triton_poi_fused_convolution_relu_15)
        /*0068*/ 	.short	0x0210
        /*006a*/ 	.short	0x0014


	//----- nvinfo : EIATTR_SW_WAR
	.align		4
.L_21:
        /*006c*/ 	.byte	0x04, 0x36
        /*006e*/ 	.short	(.L_23 - .L_22)
.L_22:
        /*0070*/ 	.word	0x00000008
.L_23:


//--------------------- .nv.callgraph             --------------------------
	.section	.nv.callgraph,"",@"SHT_CUDA_CALLGRAPH"
	.align	4
	.sectionentsize	8
	.align		4
        /*0000*/ 	.word	0x00000000
	.align		4
        /*0004*/ 	.word	0xffffffff
	.align		4
        /*0008*/ 	.word	0x00000000
	.align		4
        /*000c*/ 	.word	0xfffffffe
	.align		4
        /*0010*/ 	.word	0x00000000
	.align		4
        /*0014*/ 	.word	0xfffffffd
	.align		4
        /*0018*/ 	.word	0x00000000
	.align		4
        /*001c*/ 	.word	0xfffffffc


//--------------------- .text.triton_poi_fused_convolution_relu_15 --------------------------
	.section	.text.triton_poi_fused_convolution_relu_15,"ax",@progbits
	.align	128
        .global         triton_poi_fused_convolution_relu_15
        .type           triton_poi_fused_convolution_relu_15,@function
        .size           triton_poi_fused_convolution_relu_15,(.L_x_1 - triton_poi_fused_convolution_relu_15)
        .other          triton_poi_fused_convolution_relu_15,@"STO_CUDA_ENTRY STV_DEFAULT"
triton_poi_fused_convolution_relu_15:
.text.triton_poi_fused_convolution_relu_15:
[----:B------:R-:W0:Y:S02]  /*0000*/  LDC R1, c[0x0][0x28] ;  /* 0x00000a00ff017b82 */ /* 0x000e240000000800 */
[----:B------:R-:W1:Y:S01]  /*0010*/  S2R R0, SR_TID.X ;  /* 0x0000000000007919 */ /* 0x000e620000002100 */
[----:B------:R-:W2:Y:S01]  /*0020*/  LDC.64 R2, c[0x0][0x210] ;  /* 0x00008400ff027b82 */ /* 0x000ea20000000a00 */
[----:B------:R-:W-:Y:S01]  /*0030*/  ULDC.64 UR4, c[0x0][0x208] ;  /* 0x0000820000047ab9 */ /* 0x000fe20000000a00 */
[----:B------:R-:W3:Y:S06]  /*0040*/  S2R R7, SR_CTAID.X ;  /* 0x0000000000077919 */ /* 0x000eec0000002500 */
[----:B------:R-:W4:Y:S01]  /*0050*/  LDC.64 R4, c[0x0][0x218] ;  /* 0x00008600ff047b82 */ /* 0x000f220000000a00 */
[----:B-1----:R-:W-:-:S02]  /*0060*/  LOP3.LUT R0, R0, 0x7f, RZ, 0xc0, !PT ;  /* 0x0000007f00007812 */ /* 0x002fc400078ec0ff */
[----:B---3--:R-:W-:-:S03]  /*0070*/  SHF.R.S32.HI R6, RZ, 0x18, R7 ;  /* 0x00000018ff067819 */ /* 0x008fc60000011407 */
[----:B------:R-:W-:Y:S01]  /*0080*/  IMAD R7, R7, 0x80, R0 ;  /* 0x0000008007077824 */ /* 0x000fe200078e0200 */
[----:B------:R-:W-:-:S03]  /*0090*/  SGXT R0, R6, 0x1 ;  /* 0x000000010600781a */ /* 0x000fc60000000200 */
[C---:B--2---:R-:W-:Y:S01]  /*00a0*/  IMAD.WIDE R2, R7.reuse, 0x4, R2 ;  /* 0x0000000407027825 */ /* 0x044fe200078e0202 */
[----:B------:R-:W-:Y:S02]  /*00b0*/  ISETP.GE.AND P1, PT, R7, 0x1880, PT ;  /* 0x000018800700780c */ /* 0x000fe40003f26270 */
[----:B------:R-:W-:-:S04]  /*00c0*/  LEA.HI R0, R0, R7, RZ, 0x5 ;  /* 0x0000000700007211 */ /* 0x000fc800078f28ff */
[----:B------:R-:W-:-:S05]  /*00d0*/  LOP3.LUT R0, R0, 0xffffffe0, RZ, 0xc0, !PT ;  /* 0xffffffe000007812 */ /* 0x000fca00078ec0ff */
[----:B------:R-:W-:Y:S02]  /*00e0*/  IMAD.IADD R9, R7, 0x1, -R0 ;  /* 0x0000000107097824 */ /* 0x000fe400078e0a00 */
[----:B------:R-:W-:Y:S02]  /*00f0*/  IMAD.MOV.U32 R0, RZ, RZ, RZ ;  /* 0x000000ffff007224 */ /* 0x000fe400078e00ff */
[----:B------:R-:W-:Y:S02]  /*0100*/  IMAD.MOV.U32 R7, RZ, RZ, RZ ;  /* 0x000000ffff077224 */ /* 0x000fe400078e00ff */
[----:B----4-:R-:W-:Y:S02]  /*0110*/  IMAD.WIDE R4, R9, 0x4, R4 ;  /* 0x0000000409047825 */ /* 0x010fe400078e0204 */
[----:B------:R-:W2:Y:S04]  /*0120*/  @!P1 LDG.E R0, desc[UR4][R2.64] ;  /* 0x0000000402009981 */ /* 0x000ea8000c1e1900 */
[----:B------:R-:W2:Y:S02]  /*0130*/  @!P1 LDG.E.EL R7, desc[UR4][R4.64] ;  /* 0x0000000404079981 */ /* 0x000ea4000c2e1900 */
[----:B--2---:R-:W-:Y:S01]  /*0140*/  FADD R6, R7, R0 ;  /* 0x0000000007067221 */ /* 0x004fe20000000000 */
[----:B------:R-:W-:-:S04]  /*0150*/  FSETP.GEU.AND P0, PT, R0, -R7, PT ;  /* 0x800000070000720b */ /* 0x000fc80003f0e000 */
[----:B------:R-:W-:Y:S01]  /*0160*/  FSEL R7, R6, RZ, P0 ;  /* 0x000000ff06077208 */ /* 0x000fe20000000000 */
[----:B------:R-:W-:Y:S08]  /*0170*/  @P1 EXIT ;  /* 0x000000000000194d */ /* 0x000ff00003800000 */
[----:B------:R-:W-:Y:S01]  /*0180*/  STG.E desc[UR4][R2.64], R7 ;  /* 0x0000000702007986 */ /* 0x000fe2000c101904 */
[----:B------:R-:W-:Y:S05]  /*0190*/  EXIT ;  /* 0x000000000000794d */ /* 0x000fea0003800000 */
.L_x_0:
[----:B------:R-:W-:-:S00]  /*01a0*/  BRA `(.L_x_0) ;  /* 0xfffffffc00fc7947 */ /* 0x000fc0000383ffff */
[----:B------:R-:W-:-:S00]  /*01b0*/  NOP ;  /* 0x0000000000007918 */ /* 0x000fc00000000000 */
        /* <DEDUP_REMOVED lines=12> */
.L_x_1:


//--------------------- .nv.constant0.triton_poi_fused_convolution_relu_15 --------------------------
	.section	.nv.constant0.triton_poi_fused_convolution_relu_15,"a",@progbits
	.sectionflags	@""
	.align	4
.nv.constant0.triton_poi_fused_convolution_relu_15:
	.zero		548
